	.headerflags	@"EF_CUDA_TEXMODE_UNIFIED EF_CUDA_64BIT_ADDRESS EF_CUDA_ACCELERATORS EF_CUDA_SM90 EF_CUDA_VIRTUAL_SM(EF_CUDA_SM90)"
	.elftype	@"ET_EXEC"


//--------------------- .nv.info                  --------------------------
	.section	.nv.info,"",@"SHT_CUDA_INFO"
	.align	4


	//----- nvinfo : EIATTR_REGCOUNT
	.align		4
        /*0000*/ 	.byte	0x04, 0x2f
        /*0002*/ 	.short	(.L_1 - .L_0)
	.align		4
.L_0:
        /*0004*/ 	.word	index@(triton_poi_fused_cat_30)
        /*0008*/ 	.word	0x00000020


	//----- nvinfo : EIATTR_MIN_STACK_SIZE
	.align		4
.L_1:
        /*000c*/ 	.byte	0x04, 0x12
        /*000e*/ 	.short	(.L_3 - .L_2)
	.align		4
.L_2:
        /*0010*/ 	.word	index@(triton_poi_fused_cat_30)
        /*0014*/ 	.word	0x00000000


	//----- nvinfo : EIATTR_FRAME_SIZE
	.align		4
.L_3:
        /*0018*/ 	.byte	0x04, 0x11
        /*001a*/ 	.short	(.L_5 - .L_4)
	.align		4
.L_4:
        /*001c*/ 	.word	index@(triton_poi_fused_cat_30)
        /*0020*/ 	.word	0x00000000


	//----- nvinfo : EIATTR_MIN_STACK_SIZE
	.align		4
.L_5:
        /*0024*/ 	.byte	0x04, 0x12
        /*0026*/ 	.short	(.L_7 - .L_6)
	.align		4
.L_6:
        /*0028*/ 	.word	index@(triton_poi_fused_cat_30)
        /*002c*/ 	.word	0x00000000
.L_7:


//--------------------- .nv.info.triton_poi_fused_cat_30 --------------------------
	.section	.nv.info.triton_poi_fused_cat_30,"",@"SHT_CUDA_INFO"
	.sectionflags	@""
	.align	4


	//----- nvinfo : EIATTR_CUDA_API_VERSION
	.align		4
        /*0000*/ 	.byte	0x04, 0x37
        /*0002*/ 	.short	(.L_9 - .L_8)
.L_8:
        /*0004*/ 	.word	0x0000007c


	//----- nvinfo : EIATTR_KPARAM_INFO
	.align		4
.L_9:
        /*0008*/ 	.byte	0x04, 0x17
        /*000a*/ 	.short	(.L_11 - .L_10)
.L_10:
        /*000c*/ 	.word	0x00000000
        /*0010*/ 	.short	0x0011
        /*0012*/ 	.short	0x0088
        /*0014*/ 	.byte	0x00, 0xf0, 0x11, 0x00


	//----- nvinfo : EIATTR_KPARAM_INFO
	.align		4
.L_11:
        /*0018*/ 	.byte	0x04, 0x17
        /*001a*/ 	.short	(.L_13 - .L_12)
.L_12:
        /*001c*/ 	.word	0x00000000
        /*0020*/ 	.short	0x0010
        /*0022*/ 	.short	0x0080
        /*0024*/ 	.byte	0x00, 0xf4, 0x21, 0x00


	//----- nvinfo : EIATTR_KPARAM_INFO
	.align		4
.L_13:
        /*0028*/ 	.byte	0x04, 0x17
        /*002a*/ 	.short	(.L_15 - .L_14)
.L_14:
        /*002c*/ 	.word	0x00000000
        /*0030*/ 	.short	0x000f
        /*0032*/ 	.short	0x0078
        /*0034*/ 	.byte	0x00, 0xf4, 0x21, 0x00


	//----- nvinfo : EIATTR_KPARAM_INFO
	.align		4
.L_15:
        /*0038*/ 	.byte	0x04, 0x17
        /*003a*/ 	.short	(.L_17 - .L_16)
.L_16:
        /*003c*/ 	.word	0x00000000
        /*0040*/ 	.short	0x000e
        /*0042*/ 	.short	0x0070
        /*0044*/ 	.byte	0x00, 0xf4, 0x21, 0x00


	//----- nvinfo : EIATTR_KPARAM_INFO
	.align		4
.L_17:
        /*0048*/ 	.byte	0x04, 0x17
        /*004a*/ 	.short	(.L_19 - .L_18)
.L_18:
        /*004c*/ 	.word	0x00000000
        /*0050*/ 	.short	0x000d
        /*0052*/ 	.short	0x0068
        /*0054*/ 	.byte	0x00, 0xf4, 0x21, 0x00


	//----- nvinfo : EIATTR_KPARAM_INFO
	.align		4
.L_19:
        /*0058*/ 	.byte	0x04, 0x17
        /*005a*/ 	.short	(.L_21 - .L_20)
.L_20:
        /*005c*/ 	.word	0x00000000
        /*0060*/ 	.short	0x000c
        /*0062*/ 	.short	0x0060
        /*0064*/ 	.byte	0x00, 0xf4, 0x21, 0x00


	//----- nvinfo : EIATTR_KPARAM_INFO
	.align		4
.L_21:
        /*0068*/ 	.byte	0x04, 0x17
        /*006a*/ 	.short	(.L_23 - .L_22)
.L_22:
        /*006c*/ 	.word	0x00000000
        /*0070*/ 	.short	0x000b
        /*0072*/ 	.short	0x0058
        /*0074*/ 	.byte	0x00, 0xf4, 0x21, 0x00


	//----- nvinfo : EIATTR_KPARAM_INFO
	.align		4
.L_23:
        /*0078*/ 	.byte	0x04, 0x17
        /*007a*/ 	.short	(.L_25 - .L_24)
.L_24:
        /*007c*/ 	.word	0x00000000
        /*0080*/ 	.short	0x000a
        /*0082*/ 	.short	0x0050
        /*0084*/ 	.byte	0x00, 0xf4, 0x21, 0x00


	//----- nvinfo : EIATTR_KPARAM_INFO
	.align		4
.L_25:
        /*0088*/ 	.byte	0x04, 0x17
        /*008a*/ 	.short	(.L_27 - .L_26)
.L_26:
        /*008c*/ 	.word	0x00000000
        /*0090*/ 	.short	0x0009
        /*0092*/ 	.short	0x0048
        /*0094*/ 	.byte	0x00, 0xf4, 0x21, 0x00


	//----- nvinfo : EIATTR_KPARAM_INFO
	.align		4
.L_27:
        /*0098*/ 	.byte	0x04, 0x17
        /*009a*/ 	.short	(.L_29 - .L_28)
.L_28:
        /*009c*/ 	.word	0x00000000
        /*00a0*/ 	.short	0x0008
        /*00a2*/ 	.short	0x0040
        /*00a4*/ 	.byte	0x00, 0xf4, 0x21, 0x00


	//----- nvinfo : EIATTR_KPARAM_INFO
	.align		4
.L_29:
        /*00a8*/ 	.byte	0x04, 0x17
        /*00aa*/ 	.short	(.L_31 - .L_30)
.L_30:
        /*00ac*/ 	.word	0x00000000
        /*00b0*/ 	.short	0x0007
        /*00b2*/ 	.short	0x0038
        /*00b4*/ 	.byte	0x00, 0xf4, 0x21, 0x00


	//----- nvinfo : EIATTR_KPARAM_INFO
	.align		4
.L_31:
        /*00b8*/ 	.byte	0x04, 0x17
        /*00ba*/ 	.short	(.L_33 - .L_32)
.L_32:
        /*00bc*/ 	.word	0x00000000
        /*00c0*/ 	.short	0x0006
        /*00c2*/ 	.short	0x0030
        /*00c4*/ 	.byte	0x00, 0xf4, 0x21, 0x00


	//----- nvinfo : EIATTR_KPARAM_INFO
	.align		4
.L_33:
        /*00c8*/ 	.byte	0x04, 0x17
        /*00ca*/ 	.short	(.L_35 - .L_34)
.L_34:
        /*00cc*/ 	.word	0x00000000
        /*00d0*/ 	.short	0x0005
        /*00d2*/ 	.short	0x0028
        /*00d4*/ 	.byte	0x00, 0xf4, 0x21, 0x00


	//----- nvinfo : EIATTR_KPARAM_INFO
	.align		4
.L_35:
        /*00d8*/ 	.byte	0x04, 0x17
        /*00da*/ 	.short	(.L_37 - .L_36)
.L_36:
        /*00dc*/ 	.word	0x00000000
        /*00e0*/ 	.short	0x0004
        /*00e2*/ 	.short	0x0020
        /*00e4*/ 	.byte	0x00, 0xf4, 0x21, 0x00


	//----- nvinfo : EIATTR_KPARAM_INFO
	.align		4
.L_37:
        /*00e8*/ 	.byte	0x04, 0x17
        /*00ea*/ 	.short	(.L_39 - .L_38)
.L_38:
        /*00ec*/ 	.word	0x00000000
        /*00f0*/ 	.short	0x0003
        /*00f2*/ 	.short	0x0018
        /*00f4*/ 	.byte	0x00, 0xf4, 0x21, 0x00


	//----- nvinfo : EIATTR_KPARAM_INFO
	.align		4
.L_39:
        /*00f8*/ 	.byte	0x04, 0x17
        /*00fa*/ 	.short	(.L_41 - .L_40)
.L_40:
        /*00fc*/ 	.word	0x00000000
        /*0100*/ 	.short	0x0002
        /*0102*/ 	.short	0x0010
        /*0104*/ 	.byte	0x00, 0xf4, 0x21, 0x00


	//----- nvinfo : EIATTR_KPARAM_INFO
	.align		4
.L_41:
        /*0108*/ 	.byte	0x04, 0x17
        /*010a*/ 	.short	(.L_43 - .L_42)
.L_42:
        /*010c*/ 	.word	0x00000000
        /*0110*/ 	.short	0x0001
        /*0112*/ 	.short	0x0008
        /*0114*/ 	.byte	0x00, 0xf4, 0x21, 0x00


	//----- nvinfo : EIATTR_KPARAM_INFO
	.align		4
.L_43:
        /*0118*/ 	.byte	0x04, 0x17
        /*011a*/ 	.short	(.L_45 - .L_44)
.L_44:
        /*011c*/ 	.word	0x00000000
        /*0120*/ 	.short	0x0000
        /*0122*/ 	.short	0x0000
        /*0124*/ 	.byte	0x00, 0xf4, 0x21, 0x00


	//----- nvinfo : EIATTR_SPARSE_MMA_MASK
	.align		4
.L_45:
        /*0128*/ 	.byte	0x03, 0x50
        /*012a*/ 	.short	0x0000


	//----- nvinfo : EIATTR_MAXREG_COUNT
	.align		4
        /*012c*/ 	.byte	0x03, 0x1b
        /*012e*/ 	.short	0x00ff


	//----- nvinfo : EIATTR_EXIT_INSTR_OFFSETS
	.align		4
        /*0130*/ 	.byte	0x04, 0x1c
        /*0132*/ 	.short	(.L_47 - .L_46)


	//   ....[0]....
.L_46:
        /*0134*/ 	.word	0x00000af0


	//----- nvinfo : EIATTR_REQNTID
	.align		4
.L_47:
        /*0138*/ 	.byte	0x04, 0x10
        /*013a*/ 	.short	(.L_49 - .L_48)
.L_48:
        /*013c*/ 	.word	0x00000080
        /*0140*/ 	.word	0x00000001
        /*0144*/ 	.word	0x00000001


	//----- nvinfo : EIATTR_CBANK_PARAM_SIZE
	.align		4
.L_49:
        /*0148*/ 	.byte	0x03, 0x19
        /*014a*/ 	.short	0x008c


	//----- nvinfo : EIATTR_PARAM_CBANK
	.align		4
        /*014c*/ 	.byte	0x04, 0x0a
        /*014e*/ 	.short	(.L_51 - .L_50)
	.align		4
.L_50:
        /*0150*/ 	.word	index@(.nv.constant0.triton_poi_fused_cat_30)
        /*0154*/ 	.short	0x0210
        /*0156*/ 	.short	0x008c


	//----- nvinfo : EIATTR_SW_WAR
	.align		4
.L_51:
        /*0158*/ 	.byte	0x04, 0x36
        /*015a*/ 	.short	(.L_53 - .L_52)
.L_52:
        /*015c*/ 	.word	0x00000008
.L_53:


//--------------------- .nv.callgraph             --------------------------
	.section	.nv.callgraph,"",@"SHT_CUDA_CALLGRAPH"
	.align	4
	.sectionentsize	8
	.align		4
        /*0000*/ 	.word	0x00000000
	.align		4
        /*0004*/ 	.word	0xffffffff
	.align		4
        /*0008*/ 	.word	0x00000000
	.align		4
        /*000c*/ 	.word	0xfffffffe
	.align		4
        /*0010*/ 	.word	0x00000000
	.align		4
        /*0014*/ 	.word	0xfffffffd
	.align		4
        /*0018*/ 	.word	0x00000000
	.align		4
        /*001c*/ 	.word	0xfffffffc


//--------------------- .text.triton_poi_fused_cat_30 --------------------------
	.section	.text.triton_poi_fused_cat_30,"ax",@progbits
	.align	128
        .global         triton_poi_fused_cat_30
        .type           triton_poi_fused_cat_30,@function
        .size           triton_poi_fused_cat_30,(.L_x_1 - triton_poi_fused_cat_30)
        .other          triton_poi_fused_cat_30,@"STO_CUDA_ENTRY STV_DEFAULT"
triton_poi_fused_cat_30:
.text.triton_poi_fused_cat_30:
[----:B------:R-:W-:Y:S01]  /*0000*/  LDC R1, c[0x0][0x28] ;  /* 0x00000a00ff017b82 */ /* 0x000fe20000000800 */
[----:B------:R-:W1:Y:S07]  /*0010*/  S2R R0, SR_TID.X ;  /* 0x0000000000007919 */ /* 0x000e6e0000002100 */
[----:B------:R-:W2:Y:S01]  /*0020*/  LDC.64 R10, c[0x0][0x228] ;  /* 0x00008a00ff0a7b82 */ /* 0x000ea20000000a00 */
[----:B------:R-:W-:Y:S01]  /*0030*/  CS2R R16, SRZ ;  /* 0x0000000000107805 */ /* 0x000fe2000001ff00 */
[----:B------:R-:W-:Y:S01]  /*0040*/  IMAD.MOV.U32 R14, RZ, RZ, RZ ;  /* 0x000000ffff0e7224 */ /* 0x000fe200078e00ff */
[----:B------:R-:W3:Y:S01]  /*0050*/  S2R R8, SR_CTAID.X ;  /* 0x0000000000087919 */ /* 0x000ee20000002500 */
[----:B------:R-:W-:Y:S01]  /*0060*/  ULDC.64 UR4, c[0x0][0x208] ;  /* 0x0000820000047ab9 */ /* 0x000fe20000000a00 */
[----:B------:R-:W-:-:S03]  /*0070*/  IMAD.MOV.U32 R18, RZ, RZ, RZ ;  /* 0x000000ffff127224 */ /* 0x000fc600078e00ff */
[----:B------:R-:W4:Y:S08]  /*0080*/  LDC.64 R6, c[0x0][0x230] ;  /* 0x00008c00ff067b82 */ /* 0x000f300000000a00 */
[----:B------:R-:W5:Y:S08]  /*0090*/  LDC.64 R24, c[0x0][0x248] ;  /* 0x00009200ff187b82 */ /* 0x000f700000000a00 */
[----:B------:R-:W2:Y:S01]  /*00a0*/  LDC.64 R20, c[0x0][0x268] ;  /* 0x00009a00ff147b82 */ /* 0x000ea20000000a00 */
[----:B-1----:R-:W-:-:S07]  /*00b0*/  IMAD.SHL.U32 R0, R0, 0x2, RZ ;  /* 0x0000000200007824 */ /* 0x002fce00078e00ff */
[----:B------:R-:W1:Y:S01]  /*00c0*/  LDC.64 R26, c[0x0][0x210] ;  /* 0x00008400ff1a7b82 */ /* 0x000e620000000a00 */
[----:B---3--:R-:W-:Y:S02]  /*00d0*/  SHF.R.S32.HI R5, RZ, 0x17, R8 ;  /* 0x00000017ff057819 */ /* 0x008fe40000011408 */
[----:B------:R-:W-:Y:S02]  /*00e0*/  LOP3.LUT R3, R0, 0xfe, RZ, 0xc0, !PT ;  /* 0x000000fe00037812 */ /* 0x000fe400078ec0ff */
[----:B------:R-:W-:-:S03]  /*00f0*/  SGXT R5, R5, 0x1 ;  /* 0x000000010505781a */ /* 0x000fc60000000200 */
[----:B------:R-:W-:-:S04]  /*0100*/  IMAD R2, R8, 0x100, R3 ;  /* 0x0000010008027824 */ /* 0x000fc800078e0203 */
[----:B------:R-:W-:Y:S01]  /*0110*/  IMAD.HI R9, R2, 0x66666667, RZ ;  /* 0x6666666702097827 */ /* 0x000fe200078e02ff */
[----:B------:R-:W-:-:S04]  /*0120*/  LEA.HI R0, R5, R2, RZ, 0x2 ;  /* 0x0000000205007211 */ /* 0x000fc800078f10ff */
[----:B------:R-:W-:-:S05]  /*0130*/  SHF.R.S32.HI R3, RZ, 0x2, R0 ;  /* 0x00000002ff037819 */ /* 0x000fca0000011400 */
[----:B------:R-:W-:-:S05]  /*0140*/  IMAD.HI R4, R3, 0x66666667, RZ ;  /* 0x6666666703047827 */ /* 0x000fca00078e02ff */
[----:B------:R-:W-:-:S04]  /*0150*/  SHF.R.U32.HI R5, RZ, 0x1f, R4 ;  /* 0x0000001fff057819 */ /* 0x000fc80000011604 */
[----:B------:R-:W-:-:S05]  /*0160*/  LEA.HI.SX32 R4, R4, R5, 0x17 ;  /* 0x0000000504047211 */ /* 0x000fca00078fbaff */
[----:B------:R-:W-:Y:S01]  /*0170*/  IMAD R3, R4, -0x500, R3 ;  /* 0xfffffb0004037824 */ /* 0x000fe200078e0203 */
[----:B------:R-:W-:-:S04]  /*0180*/  SHF.R.U32.HI R4, RZ, 0x1f, R9 ;  /* 0x0000001fff047819 */ /* 0x000fc80000011609 */
[----:B------:R-:W-:Y:S02]  /*0190*/  ISETP.GE.AND P0, PT, R3, 0x100, PT ;  /* 0x000001000300780c */ /* 0x000fe40003f06270 */
[----:B------:R-:W-:-:S05]  /*01a0*/  LEA.HI.SX32 R9, R9, R4, 0x15 ;  /* 0x0000000409097211 */ /* 0x000fca00078faaff */
[----:B------:R-:W-:-:S04]  /*01b0*/  IMAD R13, R9, 0x100, R3 ;  /* 0x00000100090d7824 */ /* 0x000fc800078e0203 */
[----:B--2---:R-:W-:Y:S02]  /*01c0*/  IMAD.WIDE R10, R13, 0x4, R10 ;  /* 0x000000040d0a7825 */ /* 0x004fe400078e020a */
[----:B------:R-:W2:Y:S02]  /*01d0*/  @!P0 LDC.64 R4, c[0x0][0x240] ;  /* 0x00009000ff048b82 */ /* 0x000ea40000000a00 */
[----:B----4-:R-:W-:Y:S01]  /*01e0*/  IMAD.WIDE R12, R3, 0x4, R6 ;  /* 0x00000004030c7825 */ /* 0x010fe200078e0206 */
[----:B------:R-:W3:Y:S04]  /*01f0*/  @!P0 LDG.E.EL R14, desc[UR4][R10.64] ;  /* 0x000000040a0e8981 */ /* 0x000ee8000c2e1900 */
[----:B------:R-:W4:Y:S01]  /*0200*/  @!P0 LDG.E.EL R17, desc[UR4][R12.64] ;  /* 0x000000040c118981 */ /* 0x000f22000c2e1900 */
[----:B------:R-:W-:-:S03]  /*0210*/  CS2R R6, SRZ ;  /* 0x0000000000067805 */ /* 0x000fc6000001ff00 */
[----:B------:R-:W4:Y:S04]  /*0220*/  @!P0 LDG.E.EL R18, desc[UR4][R12.64] ;  /* 0x000000040c128981 */ /* 0x000f28000c2e1900 */
[----:B------:R-:W4:Y:S04]  /*0230*/  @!P0 LDG.E.EL R16, desc[UR4][R10.64] ;  /* 0x000000040a108981 */ /* 0x000f28000c2e1900 */
[----:B--2---:R2:W4:Y:S01]  /*0240*/  @!P0 LDG.E.EL.64 R6, desc[UR4][R4.64] ;  /* 0x0000000404068981 */ /* 0x004522000c2e1b00 */
[----:B------:R-:W-:Y:S02]  /*0250*/  SHF.R.U32.HI R15, RZ, 0x17, R8 ;  /* 0x00000017ff0f7819 */ /* 0x000fe40000011608 */
[----:B------:R-:W-:-:S02]  /*0260*/  SHF.R.S32.HI R8, RZ, 0x1, R2 ;  /* 0x00000001ff087819 */ /* 0x000fc40000011402 */
[----:B------:R-:W-:-:S05]  /*0270*/  SGXT.U32 R15, R15, 0x1 ;  /* 0x000000010f0f781a */ /* 0x000fca0000000000 */
[----:B------:R-:W-:Y:S01]  /*0280*/  IMAD.IADD R15, R8, 0x1, R15 ;  /* 0x00000001080f7824 */ /* 0x000fe200078e020f */
[----:B--2---:R-:W-:-:S04]  /*0290*/  LOP3.LUT R5, R0, 0xfffffffc, RZ, 0xc0, !PT ;  /* 0xfffffffc00057812 */ /* 0x004fc800078ec0ff */
[----:B------:R-:W-:Y:S01]  /*02a0*/  LOP3.LUT R15, R15, 0xfffffffe, RZ, 0xc0, !PT ;  /* 0xfffffffe0f0f7812 */ /* 0x000fe200078ec0ff */
[----:B------:R-:W-:-:S04]  /*02b0*/  IMAD.IADD R28, R2, 0x1, -R5 ;  /* 0x00000001021c7824 */ /* 0x000fc800078e0a05 */
[----:B------:R-:W-:Y:S02]  /*02c0*/  IMAD.IADD R11, R8, 0x1, -R15 ;  /* 0x00000001080b7824 */ /* 0x000fe400078e0a0f */
[----:B------:R-:W-:Y:S02]  /*02d0*/  IMAD R0, R9, -0x1400, R2 ;  /* 0xffffec0009007824 */ /* 0x000fe400078e0202 */
[----:B-----5:R-:W-:-:S04]  /*02e0*/  IMAD.WIDE R24, R11, 0x4, R24 ;  /* 0x000000040b187825 */ /* 0x020fc800078e0218 */
[C---:B------:R-:W-:Y:S02]  /*02f0*/  IMAD R28, R9.reuse, 0x400, R28 ;  /* 0x00000400091c7824 */ /* 0x040fe400078e021c */
[----:B------:R-:W-:Y:S01]  /*0300*/  IMAD R9, R9, 0x400, R0 ;  /* 0x0000040009097824 */ /* 0x000fe200078e0200 */
[C---:B------:R-:W-:Y:S02]  /*0310*/  ISETP.GT.AND P4, PT, R3.reuse, 0x3ff, PT ;  /* 0x000003ff0300780c */ /* 0x040fe40003f84270 */
[----:B------:R-:W-:Y:S01]  /*0320*/  CS2R R22, SRZ ;  /* 0x0000000000167805 */ /* 0x000fe2000001ff00 */
[----:B0-----:R-:W-:-:S04]  /*0330*/  IMAD.WIDE R20, R3, 0x4, R20 ;  /* 0x0000000403147825 */ /* 0x001fc800078e0214 */
[----:B-1----:R-:W-:-:S04]  /*0340*/  IMAD.WIDE R26, R9, 0x4, R26 ;  /* 0x00000004091a7825 */ /* 0x002fc800078e021a */
[----:B------:R-:W-:Y:S01]  /*0350*/  IMAD.MOV.U32 R9, RZ, RZ, RZ ;  /* 0x000000ffff097224 */ /* 0x000fe200078e00ff */
[----:B---3--:R-:W-:Y:S02]  /*0360*/  SEL R14, R14, RZ, !P0 ;  /* 0x000000ff0e0e7207 */ /* 0x008fe40004000000 */
[----:B----4-:R-:W-:-:S04]  /*0370*/  SEL R17, R17, RZ, !P0 ;  /* 0x000000ff11117207 */ /* 0x010fc80004000000 */
[C---:B------:R-:W-:Y:S01]  /*0380*/  FSETP.GEU.AND P1, PT, R14.reuse, -R17, PT ;  /* 0x800000110e00720b */ /* 0x040fe20003f2e000 */
[----:B------:R-:W-:Y:S01]  /*0390*/  FADD R4, R14, R17 ;  /* 0x000000110e047221 */ /* 0x000fe20000000000 */
[----:B------:R-:W-:Y:S01]  /*03a0*/  SEL R18, R18, RZ, !P0 ;  /* 0x000000ff12127207 */ /* 0x000fe20004000000 */
[----:B------:R-:W0:Y:S01]  /*03b0*/  LDC.64 R14, c[0x0][0x278] ;  /* 0x00009e00ff0e7b82 */ /* 0x000e220000000a00 */
[----:B------:R-:W-:Y:S02]  /*03c0*/  SEL R13, R16, RZ, !P0 ;  /* 0x000000ff100d7207 */ /* 0x000fe40004000000 */
[----:B------:R-:W-:Y:S02]  /*03d0*/  FSEL R4, R4, RZ, P1 ;  /* 0x000000ff04047208 */ /* 0x000fe40000800000 */
[C---:B------:R-:W-:Y:S01]  /*03e0*/  FSETP.GEU.AND P2, PT, R13.reuse, -R18, PT ;  /* 0x800000120d00720b */ /* 0x040fe20003f4e000 */
[----:B------:R-:W-:Y:S02]  /*03f0*/  FADD R8, R13, R18 ;  /* 0x000000120d087221 */ /* 0x000fe40000000000 */
[----:B------:R-:W-:Y:S01]  /*0400*/  FADD R13, R4, -R4 ;  /* 0x80000004040d7221 */ /* 0x000fe20000000000 */
[----:B------:R-:W1:Y:S01]  /*0410*/  LDC.64 R18, c[0x0][0x258] ;  /* 0x00009600ff127b82 */ /* 0x000e620000000a00 */
[----:B------:R-:W-:-:S05]  /*0420*/  SEL R5, R6, RZ, !P0 ;  /* 0x000000ff06057207 */ /* 0x000fca0004000000 */
[----:B------:R-:W-:Y:S02]  /*0430*/  FFMA R5, R13, R5, R4 ;  /* 0x000000050d057223 */ /* 0x000fe40000000004 */
[----:B------:R-:W2:Y:S01]  /*0440*/  LDC.64 R12, c[0x0][0x288] ;  /* 0x0000a200ff0c7b82 */ /* 0x000ea20000000a00 */
[----:B------:R-:W-:Y:S02]  /*0450*/  FSEL R11, R8, RZ, P2 ;  /* 0x000000ff080b7208 */ /* 0x000fe40001000000 */
[----:B------:R-:W-:-:S05]  /*0460*/  LOP3.LUT R4, R3, 0xffffff00, RZ, 0xc0, !PT ;  /* 0xffffff0003047812 */ /* 0x000fca00078ec0ff */
[----:B------:R-:W3:Y:S01]  /*0470*/  LDC.64 R16, c[0x0][0x250] ;  /* 0x00009400ff107b82 */ /* 0x000ee20000000a00 */
[----:B------:R-:W-:Y:S01]  /*0480*/  SEL R6, R7, RZ, !P0 ;  /* 0x000000ff07067207 */ /* 0x000fe20004000000 */
[--C-:B------:R-:W-:Y:S01]  /*0490*/  FADD R0, R11, -R11.reuse ;  /* 0x8000000b0b007221 */ /* 0x100fe20000000000 */
[----:B------:R-:W-:Y:S01]  /*04a0*/  IMAD.MOV.U32 R8, RZ, RZ, RZ ;  /* 0x000000ffff087224 */ /* 0x000fe200078e00ff */
[C---:B------:R-:W-:Y:S01]  /*04b0*/  ISETP.NE.AND P2, PT, R4.reuse, 0x100, PT ;  /* 0x000001000400780c */ /* 0x040fe20003f45270 */
[----:B------:R-:W-:Y:S01]  /*04c0*/  IMAD.MOV.U32 R7, RZ, RZ, RZ ;  /* 0x000000ffff077224 */ /* 0x000fe200078e00ff */
[----:B------:R-:W-:Y:S01]  /*04d0*/  ISETP.NE.AND P1, PT, R4, 0x300, PT ;  /* 0x000003000400780c */ /* 0x000fe20003f25270 */
[----:B------:R-:W-:Y:S01]  /*04e0*/  FFMA R6, R0, R6, R11 ;  /* 0x0000000600067223 */ /* 0x000fe2000000000b */
[----:B------:R-:W-:Y:S01]  /*04f0*/  VIADD R11, R3, 0xffffff00 ;  /* 0xffffff00030b7836 */ /* 0x000fe20000000000 */
[----:B------:R-:W4:Y:S01]  /*0500*/  @!P0 LDG.E.EL R8, desc[UR4][R24.64] ;  /* 0x0000000418088981 */ /* 0x000f22000c2e1900 */
[----:B------:R-:W-:-:S02]  /*0510*/  IMAD.MOV.U32 R0, RZ, RZ, RZ ;  /* 0x000000ffff007224 */ /* 0x000fc400078e00ff */
[C---:B------:R-:W-:Y:S01]  /*0520*/  IMAD R29, R11.reuse, 0x4, R28 ;  /* 0x000000040b1d7824 */ /* 0x040fe200078e021c */
[----:B------:R5:W4:Y:S01]  /*0530*/  @!P0 LDG.E.EL R7, desc[UR4][R24.64] ;  /* 0x0000000418078981 */ /* 0x000b22000c2e1900 */
[----:B-1----:R-:W-:-:S04]  /*0540*/  IMAD.WIDE R18, R11, 0x4, R18 ;  /* 0x000000040b127825 */ /* 0x002fc800078e0212 */
[C---:B0-----:R-:W-:Y:S01]  /*0550*/  IMAD.WIDE R14, R3.reuse, 0x4, R14 ;  /* 0x00000004030e7825 */ /* 0x041fe200078e020e */
[----:B------:R-:W4:Y:S03]  /*0560*/  @!P2 LDG.E.EL R0, desc[UR4][R18.64] ;  /* 0x000000041200a981 */ /* 0x000f26000c2e1900 */
[C---:B------:R-:W-:Y:S01]  /*0570*/  IMAD R28, R3.reuse, 0x4, R28 ;  /* 0x00000004031c7824 */ /* 0x040fe200078e021c */
[----:B-----5:R-:W-:Y:S01]  /*0580*/  CS2R R24, SRZ ;  /* 0x0000000000187805 */ /* 0x020fe2000001ff00 */
[----:B--2---:R-:W-:Y:S01]  /*0590*/  IMAD.WIDE R12, R3, 0x4, R12 ;  /* 0x00000004030c7825 */ /* 0x004fe200078e020c */
[----:B------:R0:W2:Y:S03]  /*05a0*/  @!P2 LDG.E.EL R22, desc[UR4][R18.64] ;  /* 0x000000041216a981 */ /* 0x0000a6000c2e1900 */
[----:B------:R-:W-:Y:S01]  /*05b0*/  IMAD.MOV.U32 R3, RZ, RZ, RZ ;  /* 0x000000ffff037224 */ /* 0x000fe200078e00ff */
[----:B------:R-:W5:Y:S01]  /*05c0*/  @!P1 LDG.E.EL R24, desc[UR4][R14.64+-0xc00] ;  /* 0xfff400040e189981 */ /* 0x000f62000c2e1900 */
[----:B---3--:R-:W-:-:S03]  /*05d0*/  IMAD.WIDE R16, R29, 0x4, R16 ;  /* 0x000000041d107825 */ /* 0x008fc600078e0210 */
[----:B------:R1:W3:Y:S01]  /*05e0*/  @!P1 LDG.E.EL R25, desc[UR4][R14.64+-0xc00] ;  /* 0xfff400040e199981 */ /* 0x0002e2000c2e1900 */
[----:B0-----:R-:W0:Y:S03]  /*05f0*/  LDC.64 R18, c[0x0][0x270] ;  /* 0x00009c00ff127b82 */ /* 0x001e260000000a00 */
[----:B------:R-:W2:Y:S04]  /*0600*/  @P4 LDG.E.EL R23, desc[UR4][R12.64+-0x1000] ;  /* 0xfff000040c174981 */ /* 0x000ea8000c2e1900 */
[----:B------:R1:W4:Y:S02]  /*0610*/  @P4 LDG.E.EL R3, desc[UR4][R12.64+-0x1000] ;  /* 0xfff000040c034981 */ /* 0x000324000c2e1900 */
[----:B-1----:R-:W-:-:S02]  /*0620*/  CS2R R14, SRZ ;  /* 0x00000000000e7805 */ /* 0x002fc4000001ff00 */
[----:B------:R-:W-:-:S04]  /*0630*/  ISETP.NE.AND P3, PT, R4, 0x200, PT ;  /* 0x000002000400780c */ /* 0x000fc80003f65270 */
[----:B------:R1:W4:Y:S01]  /*0640*/  @!P2 LDG.E.64 R14, desc[UR4][R16.64] ;  /* 0x00000004100ea981 */ /* 0x000322000c1e1b00 */
[----:B------:R-:W0:Y:S01]  /*0650*/  LDC.64 R12, c[0x0][0x260] ;  /* 0x00009800ff0c7b82 */ /* 0x000e220000000a00 */
[----:B------:R-:W-:Y:S01]  /*0660*/  IMAD.MOV.U32 R4, RZ, RZ, RZ ;  /* 0x000000ffff047224 */ /* 0x000fe200078e00ff */
[----:B------:R-:W-:Y:S01]  /*0670*/  CS2R R10, SRZ ;  /* 0x00000000000a7805 */ /* 0x000fe2000001ff00 */
[----:B------:R-:W-:-:S05]  /*0680*/  VIADD R29, R28, 0xfffff800 ;  /* 0xfffff8001c1d7836 */ /* 0x000fca0000000000 */
[----:B------:R-:W4:Y:S01]  /*0690*/  @!P3 LDG.E.EL R9, desc[UR4][R20.64+-0x800] ;  /* 0xfff800041409b981 */ /* 0x000f22000c2e1900 */
[----:B-1----:R-:W1:Y:S03]  /*06a0*/  LDC.64 R16, c[0x0][0x280] ;  /* 0x0000a000ff107b82 */ /* 0x002e660000000a00 */
[----:B------:R0:W4:Y:S04]  /*06b0*/  @!P3 LDG.E.EL R4, desc[UR4][R20.64+-0x800] ;  /* 0xfff800041404b981 */ /* 0x000128000c2e1900 */
[----:B------:R0:W4:Y:S02]  /*06c0*/  @!P0 LDG.E.64 R10, desc[UR4][R26.64] ;  /* 0x000000041a0a8981 */ /* 0x000124000c1e1b00 */
[----:B0-----:R-:W-:-:S04]  /*06d0*/  VIADD R21, R28, 0xfffff400 ;  /* 0xfffff4001c157836 */ /* 0x001fc80000000000 */
[----:B------:R-:W-:Y:S01]  /*06e0*/  IMAD.WIDE R18, R21, 0x4, R18 ;  /* 0x0000000415127825 */ /* 0x000fe200078e0212 */
[----:B------:R-:W-:-:S03]  /*06f0*/  CS2R R20, SRZ ;  /* 0x0000000000147805 */ /* 0x000fc6000001ff00 */
[----:B------:R-:W-:-:S03]  /*0700*/  IMAD.WIDE R26, R29, 0x4, R12 ;  /* 0x000000041d1a7825 */ /* 0x000fc600078e020c */
[----:B------:R5:W4:Y:S01]  /*0710*/  @!P1 LDG.E.64 R20, desc[UR4][R18.64] ;  /* 0x0000000412149981 */ /* 0x000b22000c1e1b00 */
[----:B------:R-:W-:-:S04]  /*0720*/  VIADD R29, R28, 0xfffff000 ;  /* 0xfffff0001c1d7836 */ /* 0x000fc80000000000 */
[----:B-1----:R-:W-:Y:S01]  /*0730*/  IMAD.WIDE R28, R29, 0x4, R16 ;  /* 0x000000041d1c7825 */ /* 0x002fe200078e0210 */
[----:B------:R-:W-:-:S06]  /*0740*/  CS2R R16, SRZ ;  /* 0x0000000000107805 */ /* 0x000fcc000001ff00 */
[----:B------:R-:W4:Y:S01]  /*0750*/  @P4 LDG.E.64 R16, desc[UR4][R28.64] ;  /* 0x000000041c104981 */ /* 0x000f22000c1e1b00 */
[----:B------:R-:W-:-:S06]  /*0760*/  CS2R R12, SRZ ;  /* 0x00000000000c7805 */ /* 0x000fcc000001ff00 */
[----:B------:R-:W4:Y:S01]  /*0770*/  @!P3 LDG.E.64 R12, desc[UR4][R26.64] ;  /* 0x000000041a0cb981 */ /* 0x000f22000c1e1b00 */
[----:B-----5:R-:W-:Y:S02]  /*0780*/  SEL R19, R24, RZ, !P1 ;  /* 0x000000ff18137207 */ /* 0x020fe40004800000 */
[----:B---3--:R-:W-:Y:S02]  /*0790*/  SEL R18, R25, RZ, !P1 ;  /* 0x000000ff19127207 */ /* 0x008fe40004800000 */
[----:B--2---:R-:W-:Y:S02]  /*07a0*/  SEL R24, R23, RZ, P4 ;  /* 0x000000ff17187207 */ /* 0x004fe40002000000 */
[----:B------:R-:W-:Y:S02]  /*07b0*/  SEL R22, R22, RZ, !P2 ;  /* 0x000000ff16167207 */ /* 0x000fe40005000000 */
[----:B----4-:R-:W-:Y:S02]  /*07c0*/  SEL R14, R14, RZ, !P2 ;  /* 0x000000ff0e0e7207 */ /* 0x010fe40005000000 */
[----:B------:R-:W-:-:S02]  /*07d0*/  SEL R15, R15, RZ, !P2 ;  /* 0x000000ff0f0f7207 */ /* 0x000fc40005000000 */
[----:B------:R-:W-:Y:S02]  /*07e0*/  SEL R20, R20, RZ, !P1 ;  /* 0x000000ff14147207 */ /* 0x000fe40004800000 */
[----:B------:R-:W-:Y:S02]  /*07f0*/  SEL R21, R21, RZ, !P1 ;  /* 0x000000ff15157207 */ /* 0x000fe40004800000 */
[C---:B------:R-:W-:Y:S01]  /*0800*/  FSETP.GEU.AND P6, PT, R20.reuse, -R19, PT ;  /* 0x800000131400720b */ /* 0x040fe20003fce000 */
[----:B------:R-:W-:Y:S01]  /*0810*/  FADD R19, R20, R19 ;  /* 0x0000001314137221 */ /* 0x000fe20000000000 */
[C---:B------:R-:W-:Y:S01]  /*0820*/  FSETP.GEU.AND P5, PT, R21.reuse, -R18, PT ;  /* 0x800000121500720b */ /* 0x040fe20003fae000 */
[----:B------:R-:W-:Y:S01]  /*0830*/  FADD R20, R21, R18 ;  /* 0x0000001215147221 */ /* 0x000fe20000000000 */
[----:B------:R-:W-:Y:S02]  /*0840*/  SEL R18, R3, RZ, P4 ;  /* 0x000000ff03127207 */ /* 0x000fe40002000000 */
[----:B------:R-:W-:-:S02]  /*0850*/  SEL R21, R17, RZ, P4 ;  /* 0x000000ff11157207 */ /* 0x000fc40002000000 */
[----:B------:R-:W-:Y:S02]  /*0860*/  SEL R17, R16, RZ, P4 ;  /* 0x000000ff10117207 */ /* 0x000fe40002000000 */
[----:B------:R-:W-:Y:S02]  /*0870*/  FSEL R3, R19, RZ, P6 ;  /* 0x000000ff13037208 */ /* 0x000fe40003000000 */
[C---:B------:R-:W-:Y:S01]  /*0880*/  FSETP.GEU.AND P6, PT, R21.reuse, -R18, PT ;  /* 0x800000121500720b */ /* 0x040fe20003fce000 */
[----:B------:R-:W-:Y:S01]  /*0890*/  FADD R18, R21, R18 ;  /* 0x0000001215127221 */ /* 0x000fe20000000000 */
[----:B------:R-:W-:Y:S02]  /*08a0*/  FSEL R16, R20, RZ, P5 ;  /* 0x000000ff14107208 */ /* 0x000fe40002800000 */
[C---:B------:R-:W-:Y:S01]  /*08b0*/  FSETP.GEU.AND P5, PT, R17.reuse, -R24, PT ;  /* 0x800000181100720b */ /* 0x040fe20003fae000 */
[----:B------:R-:W-:Y:S01]  /*08c0*/  FADD R17, R17, R24 ;  /* 0x0000001811117221 */ /* 0x000fe20000000000 */
[----:B------:R-:W-:-:S02]  /*08d0*/  SEL R21, R0, RZ, !P2 ;  /* 0x000000ff00157207 */ /* 0x000fc40005000000 */
[----:B------:R-:W-:Y:S02]  /*08e0*/  FSEL R19, R18, RZ, P6 ;  /* 0x000000ff12137208 */ /* 0x000fe40003000000 */
[----:B------:R-:W-:Y:S01]  /*08f0*/  FSEL R18, R17, RZ, P5 ;  /* 0x000000ff11127208 */ /* 0x000fe20002800000 */
[C---:B------:R-:W-:Y:S01]  /*0900*/  FADD R0, R14.reuse, R21 ;  /* 0x000000150e007221 */ /* 0x040fe20000000000 */
[----:B------:R-:W-:Y:S01]  /*0910*/  FSETP.GEU.AND P6, PT, R14, -R21, PT ;  /* 0x800000150e00720b */ /* 0x000fe20003fce000 */
[C---:B------:R-:W-:Y:S01]  /*0920*/  FADD R17, R15.reuse, R22 ;  /* 0x000000160f117221 */ /* 0x040fe20000000000 */
[----:B------:R-:W-:Y:S02]  /*0930*/  FSETP.GEU.AND P5, PT, R15, -R22, PT ;  /* 0x800000160f00720b */ /* 0x000fe40003fae000 */
[----:B------:R-:W0:Y:S01]  /*0940*/  LDC.64 R14, c[0x0][0x290] ;  /* 0x0000a400ff0e7b82 */ /* 0x000e220000000a00 */
[----:B------:R-:W-:Y:S02]  /*0950*/  @P1 FSEL R3, R18, RZ, P4 ;  /* 0x000000ff12031208 */ /* 0x000fe40002000000 */
[----:B------:R-:W-:-:S02]  /*0960*/  SEL R21, R4, RZ, !P3 ;  /* 0x000000ff04157207 */ /* 0x000fc40005800000 */
[----:B------:R-:W-:Y:S02]  /*0970*/  SEL R12, R12, RZ, !P3 ;  /* 0x000000ff0c0c7207 */ /* 0x000fe40005800000 */
[----:B------:R-:W-:Y:S02]  /*0980*/  SEL R13, R13, RZ, !P3 ;  /* 0x000000ff0d0d7207 */ /* 0x000fe40005800000 */
[----:B------:R-:W-:Y:S02]  /*0990*/  SEL R18, R9, RZ, !P3 ;  /* 0x000000ff09127207 */ /* 0x000fe40005800000 */
[----:B------:R-:W-:Y:S02]  /*09a0*/  SEL R10, R10, RZ, !P0 ;  /* 0x000000ff0a0a7207 */ /* 0x000fe40004000000 */
[----:B------:R-:W-:Y:S01]  /*09b0*/  SEL R11, R11, RZ, !P0 ;  /* 0x000000ff0b0b7207 */ /* 0x000fe20004000000 */
[----:B------:R-:W-:Y:S01]  /*09c0*/  FADD R4, R12, R21 ;  /* 0x000000150c047221 */ /* 0x000fe20000000000 */
[----:B------:R-:W-:Y:S01]  /*09d0*/  @P1 FSEL R16, R19, RZ, P4 ;  /* 0x000000ff13101208 */ /* 0x000fe20002000000 */
[----:B------:R-:W-:Y:S01]  /*09e0*/  FADD R9, R13, R18 ;  /* 0x000000120d097221 */ /* 0x000fe20000000000 */
[----:B------:R-:W-:Y:S01]  /*09f0*/  SEL R8, R8, RZ, !P0 ;  /* 0x000000ff08087207 */ /* 0x000fe20004000000 */
[----:B------:R-:W-:Y:S01]  /*0a00*/  FADD R5, -R10, R5 ;  /* 0x000000050a057221 */ /* 0x000fe20000000100 */
[----:B------:R-:W-:Y:S01]  /*0a10*/  FSETP.GEU.AND P4, PT, R12, -R21, PT ;  /* 0x800000150c00720b */ /* 0x000fe20003f8e000 */
[----:B------:R-:W-:Y:S01]  /*0a20*/  FADD R6, -R11, R6 ;  /* 0x000000060b067221 */ /* 0x000fe20000000100 */
[----:B------:R-:W-:-:S02]  /*0a30*/  SEL R7, R7, RZ, !P0 ;  /* 0x000000ff07077207 */ /* 0x000fc40004000000 */
[----:B------:R-:W-:Y:S01]  /*0a40*/  FSETP.GEU.AND P1, PT, R13, -R18, PT ;  /* 0x800000120d00720b */ /* 0x000fe20003f2e000 */
[----:B------:R-:W-:Y:S01]  /*0a50*/  FFMA R8, R5, R8, R10 ;  /* 0x0000000805087223 */ /* 0x000fe2000000000a */
[----:B------:R-:W-:Y:S01]  /*0a60*/  @!P3 FSEL R3, R4, RZ, P4 ;  /* 0x000000ff0403b208 */ /* 0x000fe20002000000 */
[----:B------:R-:W-:Y:S01]  /*0a70*/  FFMA R7, R6, R7, R11 ;  /* 0x0000000706077223 */ /* 0x000fe2000000000b */
[----:B------:R-:W-:Y:S02]  /*0a80*/  @!P3 FSEL R16, R9, RZ, P1 ;  /* 0x000000ff0910b208 */ /* 0x000fe40000800000 */
[----:B------:R-:W-:Y:S02]  /*0a90*/  @!P2 FSEL R3, R0, RZ, P6 ;  /* 0x000000ff0003a208 */ /* 0x000fe40003000000 */
[----:B------:R-:W-:Y:S01]  /*0aa0*/  @!P2 FSEL R16, R17, RZ, P5 ;  /* 0x000000ff1110a208 */ /* 0x000fe20002800000 */
[----:B0-----:R-:W-:Y:S01]  /*0ab0*/  IMAD.WIDE R14, R2, 0x4, R14 ;  /* 0x00000004020e7825 */ /* 0x001fe200078e020e */
[----:B------:R-:W-:-:S02]  /*0ac0*/  FSEL R2, R8, R3, !P0 ;  /* 0x0000000308027208 */ /* 0x000fc40004000000 */
[----:B------:R-:W-:-:S05]  /*0ad0*/  FSEL R3, R7, R16, !P0 ;  /* 0x0000001007037208 */ /* 0x000fca0004000000 */
[----:B------:R-:W-:Y:S01]  /*0ae0*/  STG.E.64 desc[UR4][R14.64], R2 ;  /* 0x000000020e007986 */ /* 0x000fe2000c101b04 */
[----:B------:R-:W-:Y:S05]  /*0af0*/  EXIT ;  /* 0x000000000000794d */ /* 0x000fea0003800000 */
.L_x_0:
[----:B------:R-:W-:-:S00]  /*0b00*/  BRA `(.L_x_0) ;  /* 0xfffffffc00fc7947 */ /* 0x000fc0000383ffff */
[----:B------:R-:W-:-:S00]  /*0b10*/  NOP ;  /* 0x0000000000007918 */ /* 0x000fc00000000000 */
        /* <DEDUP_REMOVED lines=14> */
.L_x_1:


//--------------------- .nv.constant0.triton_poi_fused_cat_30 --------------------------
	.section	.nv.constant0.triton_poi_fused_cat_30,"a",@progbits
	.sectionflags	@""
	.align	4
.nv.constant0.triton_poi_fused_cat_30:
	.zero		668
